	.headerflags	@"EF_CUDA_TEXMODE_UNIFIED EF_CUDA_64BIT_ADDRESS EF_CUDA_ACCELERATORS EF_CUDA_SM90 EF_CUDA_VIRTUAL_SM(EF_CUDA_SM90)"
	.elftype	@"ET_EXEC"


//--------------------- .nv.info                  --------------------------
	.section	.nv.info,"",@"SHT_CUDA_INFO"
	.align	4


	//----- nvinfo : EIATTR_REGCOUNT
	.align		4
        /*0000*/ 	.byte	0x04, 0x2f
        /*0002*/ 	.short	(.L_3 - .L_2)
	.align		4
.L_2:
        /*0004*/ 	.word	index@(triton_poi_fused__native_batch_norm_legit_no_training_17)
        /*0008*/ 	.word	0x00000016


	//----- nvinfo : EIATTR_MIN_STACK_SIZE
	.align		4
.L_3:
        /*000c*/ 	.byte	0x04, 0x12
        /*000e*/ 	.short	(.L_5 - .L_4)
	.align		4
.L_4:
        /*0010*/ 	.word	index@(triton_poi_fused__native_batch_norm_legit_no_training_17)
        /*0014*/ 	.word	0x00000000


	//----- nvinfo : EIATTR_FRAME_SIZE
	.align		4
.L_5:
        /*0018*/ 	.byte	0x04, 0x11
        /*001a*/ 	.short	(.L_7 - .L_6)
	.align		4
.L_6:
        /*001c*/ 	.word	index@(triton_poi_fused__native_batch_norm_legit_no_training_17)
        /*0020*/ 	.word	0x00000000


	//----- nvinfo : EIATTR_MIN_STACK_SIZE
	.align		4
.L_7:
        /*0024*/ 	.byte	0x04, 0x12
        /*0026*/ 	.short	(.L_9 - .L_8)
	.align		4
.L_8:
        /*0028*/ 	.word	index@(triton_poi_fused__native_batch_norm_legit_no_training_17)
        /*002c*/ 	.word	0x00000000
.L_9:


//--------------------- .nv.info.triton_poi_fused__native_batch_norm_legit_no_training_17 --------------------------
	.section	.nv.info.triton_poi_fused__native_batch_norm_legit_no_training_17,"",@"SHT_CUDA_INFO"
	.sectionflags	@""
	.align	4


	//----- nvinfo : EIATTR_CUDA_API_VERSION
	.align		4
        /*0000*/ 	.byte	0x04, 0x37
        /*0002*/ 	.short	(.L_11 - .L_10)
.L_10:
        /*0004*/ 	.word	0x0000007c


	//----- nvinfo : EIATTR_KPARAM_INFO
	.align		4
.L_11:
        /*0008*/ 	.byte	0x04, 0x17
        /*000a*/ 	.short	(.L_13 - .L_12)
.L_12:
        /*000c*/ 	.word	0x00000000
        /*0010*/ 	.short	0x0006
        /*0012*/ 	.short	0x0030
        /*0014*/ 	.byte	0x00, 0xf0, 0x11, 0x00


	//----- nvinfo : EIATTR_KPARAM_INFO
	.align		4
.L_13:
        /*0018*/ 	.byte	0x04, 0x17
        /*001a*/ 	.short	(.L_15 - .L_14)
.L_14:
        /*001c*/ 	.word	0x00000000
        /*0020*/ 	.short	0x0005
        /*0022*/ 	.short	0x0028
        /*0024*/ 	.byte	0x00, 0xf4, 0x21, 0x00


	//----- nvinfo : EIATTR_KPARAM_INFO
	.align		4
.L_15:
        /*0028*/ 	.byte	0x04, 0x17
        /*002a*/ 	.short	(.L_17 - .L_16)
.L_16:
        /*002c*/ 	.word	0x00000000
        /*0030*/ 	.short	0x0004
        /*0032*/ 	.short	0x0020
        /*0034*/ 	.byte	0x00, 0xf4, 0x21, 0x00


	//----- nvinfo : EIATTR_KPARAM_INFO
	.align		4
.L_17:
        /*0038*/ 	.byte	0x04, 0x17
        /*003a*/ 	.short	(.L_19 - .L_18)
.L_18:
        /*003c*/ 	.word	0x00000000
        /*0040*/ 	.short	0x0003
        /*0042*/ 	.short	0x0018
        /*0044*/ 	.byte	0x00, 0xf4, 0x21, 0x00


	//----- nvinfo : EIATTR_KPARAM_INFO
	.align		4
.L_19:
        /*0048*/ 	.byte	0x04, 0x17
        /*004a*/ 	.short	(.L_21 - .L_20)
.L_20:
        /*004c*/ 	.word	0x00000000
        /*0050*/ 	.short	0x0002
        /*0052*/ 	.short	0x0010
        /*0054*/ 	.byte	0x00, 0xf4, 0x21, 0x00


	//----- nvinfo : EIATTR_KPARAM_INFO
	.align		4
.L_21:
        /*0058*/ 	.byte	0x04, 0x17
        /*005a*/ 	.short	(.L_23 - .L_22)
.L_22:
        /*005c*/ 	.word	0x00000000
        /*0060*/ 	.short	0x0001
        /*0062*/ 	.short	0x0008
        /*0064*/ 	.byte	0x00, 0xf4, 0x21, 0x00


	//----- nvinfo : EIATTR_KPARAM_INFO
	.align		4
.L_23:
        /*0068*/ 	.byte	0x04, 0x17
        /*006a*/ 	.short	(.L_25 - .L_24)
.L_24:
        /*006c*/ 	.word	0x00000000
        /*0070*/ 	.short	0x0000
        /*0072*/ 	.short	0x0000
        /*0074*/ 	.byte	0x00, 0xf4, 0x21, 0x00


	//----- nvinfo : EIATTR_SPARSE_MMA_MASK
	.align		4
.L_25:
        /*0078*/ 	.byte	0x03, 0x50
        /*007a*/ 	.short	0x0000


	//----- nvinfo : EIATTR_MAXREG_COUNT
	.align		4
        /*007c*/ 	.byte	0x03, 0x1b
        /*007e*/ 	.short	0x00ff


	//----- nvinfo : EIATTR_EXIT_INSTR_OFFSETS
	.align		4
        /*0080*/ 	.byte	0x04, 0x1c
        /*0082*/ 	.short	(.L_27 - .L_26)


	//   ....[0]....
.L_26:
        /*0084*/ 	.word	0x000003d0


	//   ....[1]....
        /*0088*/ 	.word	0x000003f0


	//----- nvinfo : EIATTR_REQNTID
	.align		4
.L_27:
        /*008c*/ 	.byte	0x04, 0x10
        /*008e*/ 	.short	(.L_29 - .L_28)
.L_28:
        /*0090*/ 	.word	0x00000080
        /*0094*/ 	.word	0x00000001
        /*0098*/ 	.word	0x00000001


	//----- nvinfo : EIATTR_CBANK_PARAM_SIZE
	.align		4
.L_29:
        /*009c*/ 	.byte	0x03, 0x19
        /*009e*/ 	.short	0x0034


	//----- nvinfo : EIATTR_PARAM_CBANK
	.align		4
        /*00a0*/ 	.byte	0x04, 0x0a
        /*00a2*/ 	.short	(.L_31 - .L_30)
	.align		4
.L_30:
        /*00a4*/ 	.word	index@(.nv.constant0.triton_poi_fused__native_batch_norm_legit_no_training_17)
        /*00a8*/ 	.short	0x0210
        /*00aa*/ 	.short	0x0034


	//----- nvinfo : EIATTR_SW_WAR
	.align		4
.L_31:
        /*00ac*/ 	.byte	0x04, 0x36
        /*00ae*/ 	.short	(.L_33 - .L_32)
.L_32:
        /*00b0*/ 	.word	0x00000008
.L_33:


//--------------------- .nv.callgraph             --------------------------
	.section	.nv.callgraph,"",@"SHT_CUDA_CALLGRAPH"
	.align	4
	.sectionentsize	8
	.align		4
        /*0000*/ 	.word	0x00000000
	.align		4
        /*0004*/ 	.word	0xffffffff
	.align		4
        /*0008*/ 	.word	0x00000000
	.align		4
        /*000c*/ 	.word	0xfffffffe
	.align		4
        /*0010*/ 	.word	0x00000000
	.align		4
        /*0014*/ 	.word	0xfffffffd
	.align		4
        /*0018*/ 	.word	0x00000000
	.align		4
        /*001c*/ 	.word	0xfffffffc


//--------------------- .nv.constant4             --------------------------
	.section	.nv.constant4,"a",@progbits
	.align	8
	.align		8
.nv.constant4:
        /*0000*/ 	.dword	_$_str
	.align		8
        /*0008*/ 	.dword	_$_str_$_2


//--------------------- .text.triton_poi_fused__native_batch_norm_legit_no_training_17 --------------------------
	.section	.text.triton_poi_fused__native_batch_norm_legit_no_training_17,"ax",@progbits
	.align	128
        .global         triton_poi_fused__native_batch_norm_legit_no_training_17
        .type           triton_poi_fused__native_batch_norm_legit_no_training_17,@function
        .size           triton_poi_fused__native_batch_norm_legit_no_training_17,(.L_x_1 - triton_poi_fused__native_batch_norm_legit_no_training_17)
        .other          triton_poi_fused__native_batch_norm_legit_no_training_17,@"STO_CUDA_ENTRY STV_DEFAULT"
triton_poi_fused__native_batch_norm_legit_no_training_17:
.text.triton_poi_fused__native_batch_norm_legit_no_training_17:
[----:B------:R-:W0:Y:S01]  /*0000*/  LDC R1, c[0x0][0x28] ;  /* 0x00000a00ff017b82 */ /* 0x000e220000000800 */
[----:B------:R-:W1:Y:S07]  /*0010*/  S2R R0, SR_TID.X ;  /* 0x0000000000007919 */ /* 0x000e6e0000002100 */
[----:B------:R-:W2:Y:S01]  /*0020*/  LDC.64 R8, c[0x0][0x220] ;  /* 0x00008800ff087b82 */ /* 0x000ea20000000a00 */
[----:B------:R-:W-:Y:S01]  /*0030*/  ULDC.64 UR4, c[0x0][0x208] ;  /* 0x0000820000047ab9 */ /* 0x000fe20000000a00 */
[----:B------:R-:W3:Y:S06]  /*0040*/  S2R R3, SR_CTAID.X ;  /* 0x0000000000037919 */ /* 0x000eec0000002500 */
[----:B------:R-:W4:Y:S08]  /*0050*/  LDC.64 R12, c[0x0][0x210] ;  /* 0x00008400ff0c7b82 */ /* 0x000f300000000a00 */
[----:B------:R-:W5:Y:S08]  /*0060*/  LDC.64 R14, c[0x0][0x218] ;  /* 0x00008600ff0e7b82 */ /* 0x000f700000000a00 */
[----:B------:R-:W5:Y:S01]  /*0070*/  LDC.64 R16, c[0x0][0x228] ;  /* 0x00008a00ff107b82 */ /* 0x000f620000000a00 */
[----:B-1----:R-:W-:-:S07]  /*0080*/  SHF.L.U32 R0, R0, 0x1, RZ ;  /* 0x0000000100007819 */ /* 0x002fce00000006ff */
[----:B------:R-:W1:Y:S01]  /*0090*/  LDC.64 R18, c[0x0][0x230] ;  /* 0x00008c00ff127b82 */ /* 0x000e620000000a00 */
[----:B------:R-:W-:-:S04]  /*00a0*/  LOP3.LUT R0, R0, 0xfe, RZ, 0xc0, !PT ;  /* 0x000000fe00007812 */ /* 0x000fc800078ec0ff */
[----:B---3--:R-:W-:-:S04]  /*00b0*/  LEA R0, R3, R0, 0x8 ;  /* 0x0000000003007211 */ /* 0x008fc800078e40ff */
[C---:B------:R-:W-:Y:S01]  /*00c0*/  ISETP.GE.AND P4, PT, R0.reuse, 0x1800, PT ;  /* 0x000018000000780c */ /* 0x040fe20003f86270 */
[----:B------:R-:W-:-:S05]  /*00d0*/  IMAD.HI R2, R0, 0x2aaaaaab, RZ ;  /* 0x2aaaaaab00027827 */ /* 0x000fca00078e02ff */
[----:B------:R-:W-:-:S04]  /*00e0*/  SHF.R.U32.HI R3, RZ, 0x1f, R2 ;  /* 0x0000001fff037819 */ /* 0x000fc80000011602 */
[----:B------:R-:W-:-:S05]  /*00f0*/  LEA.HI R3, R2, R3, RZ, 0x1c ;  /* 0x0000000302037211 */ /* 0x000fca00078fe0ff */
[----:B------:R-:W-:Y:S01]  /*0100*/  IMAD R11, R3, -0x60, R0 ;  /* 0xffffffa0030b7824 */ /* 0x000fe200078e0200 */
[----:B------:R-:W-:-:S03]  /*0110*/  CS2R R2, SRZ ;  /* 0x0000000000027805 */ /* 0x000fc6000001ff00 */
[----:B--2---:R-:W-:-:S05]  /*0120*/  IMAD.WIDE R8, R11, 0x4, R8 ;  /* 0x000000040b087825 */ /* 0x004fca00078e0208 */
[----:B------:R2:W3:Y:S01]  /*0130*/  @!P4 LDG.E.EL.64 R2, desc[UR4][R8.64] ;  /* 0x000000040802c981 */ /* 0x0004e2000c2e1b00 */
[----:B------:R-:W-:Y:S02]  /*0140*/  CS2R R4, SRZ ;  /* 0x0000000000047805 */ /* 0x000fe4000001ff00 */
[----:B------:R-:W-:Y:S01]  /*0150*/  CS2R R6, SRZ ;  /* 0x0000000000067805 */ /* 0x000fe2000001ff00 */
[----:B----4-:R-:W-:-:S04]  /*0160*/  IMAD.WIDE R12, R0, 0x4, R12 ;  /* 0x00000004000c7825 */ /* 0x010fc800078e020c */
[C---:B-----5:R-:W-:Y:S01]  /*0170*/  IMAD.WIDE R14, R11.reuse, 0x4, R14 ;  /* 0x000000040b0e7825 */ /* 0x060fe200078e020e */
[----:B------:R-:W4:Y:S04]  /*0180*/  @!P4 LDG.E.64 R4, desc[UR4][R12.64] ;  /* 0x000000040c04c981 */ /* 0x000f28000c1e1b00 */
[----:B------:R5:W4:Y:S01]  /*0190*/  @!P4 LDG.E.EL.64 R6, desc[UR4][R14.64] ;  /* 0x000000040e06c981 */ /* 0x000b22000c2e1b00 */
[----:B0-----:R-:W-:Y:S01]  /*01a0*/  IMAD.WIDE R16, R11, 0x4, R16 ;  /* 0x000000040b107825 */ /* 0x001fe200078e0210 */
[----:B--2---:R-:W-:-:S03]  /*01b0*/  CS2R R8, SRZ ;  /* 0x0000000000087805 */ /* 0x004fc6000001ff00 */
[----:B-1----:R-:W-:Y:S01]  /*01c0*/  IMAD.WIDE R18, R11, 0x4, R18 ;  /* 0x000000040b127825 */ /* 0x002fe200078e0212 */
[----:B------:R-:W-:-:S04]  /*01d0*/  CS2R R10, SRZ ;  /* 0x00000000000a7805 */ /* 0x000fc8000001ff00 */
[----:B------:R-:W2:Y:S04]  /*01e0*/  @!P4 LDG.E.EL.64 R8, desc[UR4][R18.64] ;  /* 0x000000041208c981 */ /* 0x000ea8000c2e1b00 */
[----:B------:R-:W2:Y:S01]  /*01f0*/  @!P4 LDG.E.EL.64 R10, desc[UR4][R16.64] ;  /* 0x00000004100ac981 */ /* 0x000ea2000c2e1b00 */
[----:B-----5:R-:W-:Y:S01]  /*0200*/  HFMA2.MMA R15, -RZ, RZ, 1.625, 0 ;  /* 0x3e800000ff0f7435 */ /* 0x020fe200000001ff */
[----:B---3--:R-:W-:Y:S01]  /*0210*/  FADD R2, R2, 0.0010000000474974513054 ;  /* 0x3a83126f02027421 */ /* 0x008fe20000000000 */
[----:B------:R-:W-:-:S03]  /*0220*/  FADD R12, R3, 0.0010000000474974513054 ;  /* 0x3a83126f030c7421 */ /* 0x000fc60000000000 */
[----:B------:R0:W1:Y:S08]  /*0230*/  MUFU.SQRT R13, R2 ;  /* 0x00000002000d7308 */ /* 0x0000700000002000 */
[----:B------:R-:W3:Y:S01]  /*0240*/  MUFU.SQRT R14, R12 ;  /* 0x0000000c000e7308 */ /* 0x000ee20000002000 */
[----:B0-----:R-:W0:Y:S01]  /*0250*/  LDC.64 R2, c[0x0][0x238] ;  /* 0x00008e00ff027b82 */ /* 0x001e220000000a00 */
[----:B-1----:R-:W-:-:S02]  /*0260*/  FSETP.GT.AND P0, PT, R13, 8.50705917302346158658e+37, PT ;  /* 0x7e8000000d00780b */ /* 0x002fc40003f04000 */
[----:B------:R-:W-:Y:S02]  /*0270*/  FSETP.GEU.AND P2, PT, R13, 1.175494350822287508e-38, PT ;  /* 0x008000000d00780b */ /* 0x000fe40003f4e000 */
[C---:B---3--:R-:W-:Y:S02]  /*0280*/  FSETP.GT.AND P1, PT, R14.reuse, 8.50705917302346158658e+37, PT ;  /* 0x7e8000000e00780b */ /* 0x048fe40003f24000 */
[----:B------:R-:W-:-:S07]  /*0290*/  FSETP.GEU.AND P3, PT, R14, 1.175494350822287508e-38, PT ;  /* 0x008000000e00780b */ /* 0x000fce0003f6e000 */
[----:B------:R-:W-:-:S04]  /*02a0*/  @P0 FMUL R13, R13, 0.25 ;  /* 0x3e8000000d0d0820 */ /* 0x000fc80000400000 */
[----:B------:R-:W-:Y:S01]  /*02b0*/  @!P2 FMUL R13, R13, 16777216 ;  /* 0x4b8000000d0da820 */ /* 0x000fe20000400000 */
[----:B------:R-:W-:-:S04]  /*02c0*/  @P1 FMUL R14, R14, 0.25 ;  /* 0x3e8000000e0e1820 */ /* 0x000fc80000400000 */
[----:B------:R-:W-:Y:S01]  /*02d0*/  @!P3 FMUL R14, R14, 16777216 ;  /* 0x4b8000000e0eb820 */ /* 0x000fe20000400000 */
[----:B------:R-:W1:Y:S01]  /*02e0*/  MUFU.RCP R13, R13 ;  /* 0x0000000d000d7308 */ /* 0x000e620000001000 */
[----:B------:R-:W-:-:S07]  /*02f0*/  FSEL R12, R15, 1, P0 ;  /* 0x3f8000000f0c7808 */ /* 0x000fce0000000000 */
[----:B------:R-:W3:Y:S01]  /*0300*/  MUFU.RCP R14, R14 ;  /* 0x0000000e000e7308 */ /* 0x000ee20000001000 */
[----:B------:R-:W-:Y:S01]  /*0310*/  FSEL R15, R15, 1, P1 ;  /* 0x3f8000000f0f7808 */ /* 0x000fe20000800000 */
[----:B------:R-:W-:Y:S01]  /*0320*/  @!P2 FMUL R12, R12, 16777216 ;  /* 0x4b8000000c0ca820 */ /* 0x000fe20000400000 */
[----:B----4-:R-:W-:-:S03]  /*0330*/  FADD R4, -R6, R4 ;  /* 0x0000000406047221 */ /* 0x010fc60000000100 */
[----:B------:R-:W-:Y:S01]  /*0340*/  @!P3 FMUL R15, R15, 16777216 ;  /* 0x4b8000000f0fb820 */ /* 0x000fe20000400000 */
[----:B------:R-:W-:Y:S01]  /*0350*/  FADD R5, -R7, R5 ;  /* 0x0000000507057221 */ /* 0x000fe20000000100 */
[----:B-1----:R-:W-:Y:S02]  /*0360*/  FMUL R13, R13, R12 ;  /* 0x0000000c0d0d7220 */ /* 0x002fe40000400000 */
[----:B---3--:R-:W-:Y:S02]  /*0370*/  FMUL R6, R14, R15 ;  /* 0x0000000f0e067220 */ /* 0x008fe40000400000 */
[----:B------:R-:W-:Y:S02]  /*0380*/  FMUL R13, R4, R13 ;  /* 0x0000000d040d7220 */ /* 0x000fe40000400000 */
[----:B------:R-:W-:Y:S01]  /*0390*/  FMUL R6, R5, R6 ;  /* 0x0000000605067220 */ /* 0x000fe20000400000 */
[----:B0-----:R-:W-:-:S04]  /*03a0*/  IMAD.WIDE R2, R0, 0x4, R2 ;  /* 0x0000000400027825 */ /* 0x001fc800078e0202 */
[----:B--2---:R-:W-:Y:S01]  /*03b0*/  FFMA R8, R13, R10, R8 ;  /* 0x0000000a0d087223 */ /* 0x004fe20000000008 */
[----:B------:R-:W-:Y:S01]  /*03c0*/  FFMA R9, R6, R11, R9 ;  /* 0x0000000b06097223 */ /* 0x000fe20000000009 */
[----:B------:R-:W-:Y:S06]  /*03d0*/  @P4 EXIT ;  /* 0x000000000000494d */ /* 0x000fec0003800000 */
[----:B------:R-:W-:Y:S01]  /*03e0*/  STG.E.64 desc[UR4][R2.64], R8 ;  /* 0x0000000802007986 */ /* 0x000fe2000c101b04 */
[----:B------:R-:W-:Y:S05]  /*03f0*/  EXIT ;  /* 0x000000000000794d */ /* 0x000fea0003800000 */
.L_x_0:
[----:B------:R-:W-:-:S00]  /*0400*/  BRA `(.L_x_0) ;  /* 0xfffffffc00fc7947 */ /* 0x000fc0000383ffff */
[----:B------:R-:W-:-:S00]  /*0410*/  NOP ;  /* 0x0000000000007918 */ /* 0x000fc00000000000 */
        /* <DEDUP_REMOVED lines=14> */
.L_x_1:


//--------------------- .nv.global.init           --------------------------
	.section	.nv.global.init,"aw",@progbits
.nv.global.init:
	.type		_$_str,@object
	.size		_$_str,(_$_str_$_2 - _$_str)
_$_str:
        /*0000*/ 	.byte	0x5f, 0x5f, 0x43, 0x55, 0x44, 0x41, 0x5f, 0x46, 0x54, 0x5a, 0x00
	.type		_$_str_$_2,@object
	.size		_$_str_$_2,(.L_1 - _$_str_$_2)
_$_str_$_2:
        /*000b*/ 	.byte	0x5f, 0x5f, 0x43, 0x55, 0x44, 0x41, 0x5f, 0x50, 0x52, 0x45, 0x43, 0x5f, 0x53, 0x51, 0x52, 0x54
        /*001b*/ 	.byte	0x00
.L_1:


//--------------------- .nv.constant0.triton_poi_fused__native_batch_norm_legit_no_training_17 --------------------------
	.section	.nv.constant0.triton_poi_fused__native_batch_norm_legit_no_training_17,"a",@progbits
	.sectionflags	@""
	.align	4
.nv.constant0.triton_poi_fused__native_batch_norm_legit_no_training_17:
	.zero		580
